//
// Generated by NVIDIA NVVM Compiler
//
// Compiler Build ID: CL-36424714
// Cuda compilation tools, release 13.0, V13.0.88
// Based on NVVM 20.0.0
//

.version 9.0
.target sm_100
.address_size 64

	// .globl	_Z9cuda_axpyIfEviT_PKS0_iPS0_i
.extern .shared .align 16 .b8 shared_data[];

.visible .entry _Z9cuda_axpyIfEviT_PKS0_iPS0_i(
	.param .u32 _Z9cuda_axpyIfEviT_PKS0_iPS0_i_param_0,
	.param .f32 _Z9cuda_axpyIfEviT_PKS0_iPS0_i_param_1,
	.param .u64 .ptr .align 1 _Z9cuda_axpyIfEviT_PKS0_iPS0_i_param_2,
	.param .u32 _Z9cuda_axpyIfEviT_PKS0_iPS0_i_param_3,
	.param .u64 .ptr .align 1 _Z9cuda_axpyIfEviT_PKS0_iPS0_i_param_4,
	.param .u32 _Z9cuda_axpyIfEviT_PKS0_iPS0_i_param_5
)
{
	.reg .pred 	%p<2>;
	.reg .b32 	%r<10>;
	.reg .b32 	%f<5>;
	.reg .b64 	%rd<9>;

	ld.param.u32 	%r4, [_Z9cuda_axpyIfEviT_PKS0_iPS0_i_param_0];
	ld.param.f32 	%f1, [_Z9cuda_axpyIfEviT_PKS0_iPS0_i_param_1];
	ld.param.u64 	%rd1, [_Z9cuda_axpyIfEviT_PKS0_iPS0_i_param_2];
	ld.param.u32 	%r2, [_Z9cuda_axpyIfEviT_PKS0_iPS0_i_param_3];
	ld.param.u64 	%rd2, [_Z9cuda_axpyIfEviT_PKS0_iPS0_i_param_4];
	ld.param.u32 	%r3, [_Z9cuda_axpyIfEviT_PKS0_iPS0_i_param_5];
	mov.u32 	%r5, %ctaid.x;
	mov.u32 	%r6, %ntid.x;
	mov.u32 	%r7, %tid.x;
	mad.lo.s32 	%r1, %r5, %r6, %r7;
	setp.ge.s32 	%p1, %r1, %r4;
	@%p1 bra 	$L__BB0_2;
	cvta.to.global.u64 	%rd3, %rd1;
	cvta.to.global.u64 	%rd4, %rd2;
	mul.lo.s32 	%r8, %r2, %r1;
	mul.wide.s32 	%rd5, %r8, 4;
	add.s64 	%rd6, %rd3, %rd5;
	ld.global.f32 	%f2, [%rd6];
	mul.lo.s32 	%r9, %r3, %r1;
	mul.wide.s32 	%rd7, %r9, 4;
	add.s64 	%rd8, %rd4, %rd7;
	ld.global.f32 	%f3, [%rd8];
	fma.rn.f32 	%f4, %f1, %f2, %f3;
	st.global.f32 	[%rd8], %f4;
$L__BB0_2:
	ret;

}
	// .globl	_Z9cuda_asumIfEvPKT_PS0_i
.visible .entry _Z9cuda_asumIfEvPKT_PS0_i(
	.param .u64 .ptr .align 1 _Z9cuda_asumIfEvPKT_PS0_i_param_0,
	.param .u64 .ptr .align 1 _Z9cuda_asumIfEvPKT_PS0_i_param_1,
	.param .u32 _Z9cuda_asumIfEvPKT_PS0_i_param_2
)
{
	.reg .pred 	%p<6>;
	.reg .b32 	%r<14>;
	.reg .b32 	%f<10>;
	.reg .b64 	%rd<9>;

	ld.param.u64 	%rd1, [_Z9cuda_asumIfEvPKT_PS0_i_param_0];
	ld.param.u64 	%rd2, [_Z9cuda_asumIfEvPKT_PS0_i_param_1];
	ld.param.u32 	%r8, [_Z9cuda_asumIfEvPKT_PS0_i_param_2];
	mov.u32 	%r1, %tid.x;
	mov.u32 	%r2, %ctaid.x;
	mov.u32 	%r13, %ntid.x;
	mad.lo.s32 	%r4, %r2, %r13, %r1;
	setp.ge.s32 	%p1, %r4, %r8;
	mov.f32 	%f9, 0f00000000;
	@%p1 bra 	$L__BB1_2;
	cvta.to.global.u64 	%rd3, %rd1;
	mul.wide.s32 	%rd4, %r4, 4;
	add.s64 	%rd5, %rd3, %rd4;
	ld.global.f32 	%f4, [%rd5];
	abs.f32 	%f9, %f4;
$L__BB1_2:
	shl.b32 	%r9, %r1, 2;
	mov.u32 	%r10, shared_data;
	add.s32 	%r5, %r10, %r9;
	st.shared.f32 	[%r5], %f9;
	bar.sync 	0;
	setp.lt.u32 	%p2, %r13, 2;
	@%p2 bra 	$L__BB1_6;
$L__BB1_3:
	shr.u32 	%r7, %r13, 1;
	setp.ge.u32 	%p3, %r1, %r7;
	@%p3 bra 	$L__BB1_5;
	shl.b32 	%r11, %r7, 2;
	add.s32 	%r12, %r5, %r11;
	ld.shared.f32 	%f5, [%r12];
	ld.shared.f32 	%f6, [%r5];
	add.f32 	%f7, %f5, %f6;
	st.shared.f32 	[%r5], %f7;
$L__BB1_5:
	bar.sync 	0;
	setp.gt.u32 	%p4, %r13, 3;
	mov.u32 	%r13, %r7;
	@%p4 bra 	$L__BB1_3;
$L__BB1_6:
	setp.ne.s32 	%p5, %r1, 0;
	@%p5 bra 	$L__BB1_8;
	ld.shared.f32 	%f8, [shared_data];
	cvta.to.global.u64 	%rd6, %rd2;
	mul.wide.u32 	%rd7, %r2, 4;
	add.s64 	%rd8, %rd6, %rd7;
	st.global.f32 	[%rd8], %f8;
$L__BB1_8:
	ret;

}


// ===== COMPILED SASS (sm_100) =====

	.target	sm_100

	.elftype	@"ET_EXEC"


//--------------------- .note.nv.tkinfo           --------------------------
	.section	.note.nv.tkinfo,"",@"SHT_NOTE"
	.sectionflags	@"SHF_NOTE_NV_TKINFO"
	.tkinfo
        /*0018*/ 	.word	0x00000002
        /*0030*/ 	.string	""
        /*0030*/ 	.string	"ptxas"
        /*0030*/ 	.string	"Cuda compilation tools, release 13.0, V13.0.88"
        /*0030*/ 	.string	"Build cuda_13.0.r13.0/compiler.36424714_0"
        /*0030*/ 	.string	"-arch sm_100 -m 64 "



//--------------------- .note.nv.cuinfo           --------------------------
	.section	.note.nv.cuinfo,"",@"SHT_NOTE"
	.sectionflags	@"SHF_NOTE_NV_CUINFO"
        /*0018*/ 	.short	0x0002
        /*001a*/ 	.short	0x0064
        /*001c*/ 	.short	0x0082
	.zero		2


//--------------------- .nv.info                  --------------------------
	.section	.nv.info,"",@"SHT_CUDA_INFO"
	.align	4


	//----- nvinfo : EIATTR_REGCOUNT
	.align		4
        /*0000*/ 	.byte	0x04, 0x2f
        /*0002*/ 	.short	(.L_1 - .L_0)
	.align		4
.L_0:
        /*0004*/ 	.word	index@(_Z9cuda_axpyIfEviT_PKS0_iPS0_i)
        /*0008*/ 	.word	0x0000000c


	//----- nvinfo : EIATTR_FRAME_SIZE
	.align		4
.L_1:
        /*000c*/ 	.byte	0x04, 0x11
        /*000e*/ 	.short	(.L_3 - .L_2)
	.align		4
.L_2:
        /*0010*/ 	.word	index@(_Z9cuda_axpyIfEviT_PKS0_iPS0_i)
        /*0014*/ 	.word	0x00000000


	//----- nvinfo : EIATTR_REGCOUNT
	.align		4
.L_3:
        /*0018*/ 	.byte	0x04, 0x2f
        /*001a*/ 	.short	(.L_5 - .L_4)
	.align		4
.L_4:
        /*001c*/ 	.word	index@(_Z9cuda_asumIfEvPKT_PS0_i)
        /*0020*/ 	.word	0x0000000b


	//----- nvinfo : EIATTR_FRAME_SIZE
	.align		4
.L_5:
        /*0024*/ 	.byte	0x04, 0x11
        /*0026*/ 	.short	(.L_7 - .L_6)
	.align		4
.L_6:
        /*0028*/ 	.word	index@(_Z9cuda_asumIfEvPKT_PS0_i)
        /*002c*/ 	.word	0x00000000


	//----- nvinfo : EIATTR_MIN_STACK_SIZE
	.align		4
.L_7:
        /*0030*/ 	.byte	0x04, 0x12
        /*0032*/ 	.short	(.L_9 - .L_8)
	.align		4
.L_8:
        /*0034*/ 	.word	index@(_Z9cuda_asumIfEvPKT_PS0_i)
        /*0038*/ 	.word	0x00000000


	//----- nvinfo : EIATTR_MIN_STACK_SIZE
	.align		4
.L_9:
        /*003c*/ 	.byte	0x04, 0x12
        /*003e*/ 	.short	(.L_11 - .L_10)
	.align		4
.L_10:
        /*0040*/ 	.word	index@(_Z9cuda_axpyIfEviT_PKS0_iPS0_i)
        /*0044*/ 	.word	0x00000000
.L_11:


//--------------------- .nv.compat                --------------------------
	.section	.nv.compat,"",@"SHT_CUDA_COMPAT_INFO"
	.align	4
        /*0000*/ 	.byte	0x02, 0x09, 0x00, 0x00, 0x02, 0x02, 0x01, 0x00, 0x02, 0x05, 0x05, 0x00, 0x03, 0x07, 0x01, 0x01
        /*0010*/ 	.byte	0x02, 0x03, 0x00, 0x00, 0x02, 0x06, 0x01, 0x00, 0x04, 0x0b, 0x08, 0x00, 0x09, 0x00, 0x00, 0x00
        /*0020*/ 	.byte	0x00, 0x00, 0x00, 0x00


//--------------------- .nv.info._Z9cuda_asumIfEvPKT_PS0_i --------------------------
	.section	.nv.info._Z9cuda_asumIfEvPKT_PS0_i,"",@"SHT_CUDA_INFO"
	.sectionflags	@""
	.align	4


	//----- nvinfo : EIATTR_CUDA_API_VERSION
	.align		4
        /*0000*/ 	.byte	0x04, 0x37
        /*0002*/ 	.short	(.L_13 - .L_12)
.L_12:
        /*0004*/ 	.word	0x00000082


	//----- nvinfo : EIATTR_KPARAM_INFO
	.align		4
.L_13:
        /*0008*/ 	.byte	0x04, 0x17
        /*000a*/ 	.short	(.L_15 - .L_14)
.L_14:
        /*000c*/ 	.word	0x00000000
        /*0010*/ 	.short	0x0002
        /*0012*/ 	.short	0x0010
        /*0014*/ 	.byte	0x00, 0xf0, 0x11, 0x00


	//----- nvinfo : EIATTR_KPARAM_INFO
	.align		4
.L_15:
        /*0018*/ 	.byte	0x04, 0x17
        /*001a*/ 	.short	(.L_17 - .L_16)
.L_16:
        /*001c*/ 	.word	0x00000000
        /*0020*/ 	.short	0x0001
        /*0022*/ 	.short	0x0008
        /*0024*/ 	.byte	0x00, 0xf5, 0x21, 0x00


	//----- nvinfo : EIATTR_KPARAM_INFO
	.align		4
.L_17:
        /*0028*/ 	.byte	0x04, 0x17
        /*002a*/ 	.short	(.L_19 - .L_18)
.L_18:
        /*002c*/ 	.word	0x00000000
        /*0030*/ 	.short	0x0000
        /*0032*/ 	.short	0x0000
        /*0034*/ 	.byte	0x00, 0xf5, 0x21, 0x00


	//----- nvinfo : EIATTR_SPARSE_MMA_MASK
	.align		4
.L_19:
        /*0038*/ 	.byte	0x03, 0x50
        /*003a*/ 	.short	0x0000


	//----- nvinfo : EIATTR_MAXREG_COUNT
	.align		4
        /*003c*/ 	.byte	0x03, 0x1b
        /*003e*/ 	.short	0x00ff


	//----- nvinfo : EIATTR_NUM_BARRIERS
	.align		4
        /*0040*/ 	.byte	0x02, 0x4c
        /*0042*/ 	.byte	0x01
	.zero		1


	//----- nvinfo : EIATTR_MERCURY_ISA_VERSION
	.align		4
        /*0044*/ 	.byte	0x03, 0x5f
        /*0046*/ 	.short	0x0101


	//----- nvinfo : EIATTR_VRC_CTA_INIT_COUNT
	.align		4
        /*0048*/ 	.byte	0x02, 0x4a
	.zero		1
	.zero		1


	//----- nvinfo : EIATTR_EXIT_INSTR_OFFSETS
	.align		4
        /*004c*/ 	.byte	0x04, 0x1c
        /*004e*/ 	.short	(.L_21 - .L_20)


	//   ....[0]....
.L_20:
        /*0050*/ 	.word	0x00000220


	//   ....[1]....
        /*0054*/ 	.word	0x000002a0


	//----- nvinfo : EIATTR_CBANK_PARAM_SIZE
	.align		4
.L_21:
        /*0058*/ 	.byte	0x03, 0x19
        /*005a*/ 	.short	0x0014


	//----- nvinfo : EIATTR_PARAM_CBANK
	.align		4
        /*005c*/ 	.byte	0x04, 0x0a
        /*005e*/ 	.short	(.L_23 - .L_22)
	.align		4
.L_22:
        /*0060*/ 	.word	index@(.nv.constant0._Z9cuda_asumIfEvPKT_PS0_i)
        /*0064*/ 	.short	0x0380
        /*0066*/ 	.short	0x0014


	//----- nvinfo : EIATTR_SW_WAR
	.align		4
.L_23:
        /*0068*/ 	.byte	0x04, 0x36
        /*006a*/ 	.short	(.L_25 - .L_24)
.L_24:
        /*006c*/ 	.word	0x00000008
.L_25:


//--------------------- .nv.info._Z9cuda_axpyIfEviT_PKS0_iPS0_i --------------------------
	.section	.nv.info._Z9cuda_axpyIfEviT_PKS0_iPS0_i,"",@"SHT_CUDA_INFO"
	.sectionflags	@""
	.align	4


	//----- nvinfo : EIATTR_CUDA_API_VERSION
	.align		4
        /*0000*/ 	.byte	0x04, 0x37
        /*0002*/ 	.short	(.L_27 - .L_26)
.L_26:
        /*0004*/ 	.word	0x00000082


	//----- nvinfo : EIATTR_KPARAM_INFO
	.align		4
.L_27:
        /*0008*/ 	.byte	0x04, 0x17
        /*000a*/ 	.short	(.L_29 - .L_28)
.L_28:
        /*000c*/ 	.word	0x00000000
        /*0010*/ 	.short	0x0005
        /*0012*/ 	.short	0x0020
        /*0014*/ 	.byte	0x00, 0xf0, 0x11, 0x00


	//----- nvinfo : EIATTR_KPARAM_INFO
	.align		4
.L_29:
        /*0018*/ 	.byte	0x04, 0x17
        /*001a*/ 	.short	(.L_31 - .L_30)
.L_30:
        /*001c*/ 	.word	0x00000000
        /*0020*/ 	.short	0x0004
        /*0022*/ 	.short	0x0018
        /*0024*/ 	.byte	0x00, 0xf5, 0x21, 0x00


	//----- nvinfo : EIATTR_KPARAM_INFO
	.align		4
.L_31:
        /*0028*/ 	.byte	0x04, 0x17
        /*002a*/ 	.short	(.L_33 - .L_32)
.L_32:
        /*002c*/ 	.word	0x00000000
        /*0030*/ 	.short	0x0003
        /*0032*/ 	.short	0x0010
        /*0034*/ 	.byte	0x00, 0xf0, 0x11, 0x00


	//----- nvinfo : EIATTR_KPARAM_INFO
	.align		4
.L_33:
        /*0038*/ 	.byte	0x04, 0x17
        /*003a*/ 	.short	(.L_35 - .L_34)
.L_34:
        /*003c*/ 	.word	0x00000000
        /*0040*/ 	.short	0x0002
        /*0042*/ 	.short	0x0008
        /*0044*/ 	.byte	0x00, 0xf5, 0x21, 0x00


	//----- nvinfo : EIATTR_KPARAM_INFO
	.align		4
.L_35:
        /*0048*/ 	.byte	0x04, 0x17
        /*004a*/ 	.short	(.L_37 - .L_36)
.L_36:
        /*004c*/ 	.word	0x00000000
        /*0050*/ 	.short	0x0001
        /*0052*/ 	.short	0x0004
        /*0054*/ 	.byte	0x00, 0xf0, 0x11, 0x00


	//----- nvinfo : EIATTR_KPARAM_INFO
	.align		4
.L_37:
        /*0058*/ 	.byte	0x04, 0x17
        /*005a*/ 	.short	(.L_39 - .L_38)
.L_38:
        /*005c*/ 	.word	0x00000000
        /*0060*/ 	.short	0x0000
        /*0062*/ 	.short	0x0000
        /*0064*/ 	.byte	0x00, 0xf0, 0x11, 0x00


	//----- nvinfo : EIATTR_SPARSE_MMA_MASK
	.align		4
.L_39:
        /*0068*/ 	.byte	0x03, 0x50
        /*006a*/ 	.short	0x0000


	//----- nvinfo : EIATTR_MAXREG_COUNT
	.align		4
        /*006c*/ 	.byte	0x03, 0x1b
        /*006e*/ 	.short	0x00ff


	//----- nvinfo : EIATTR_MERCURY_ISA_VERSION
	.align		4
        /*0070*/ 	.byte	0x03, 0x5f
        /*0072*/ 	.short	0x0101


	//----- nvinfo : EIATTR_VRC_CTA_INIT_COUNT
	.align		4
        /*0074*/ 	.byte	0x02, 0x4a
	.zero		1
	.zero		1


	//----- nvinfo : EIATTR_EXIT_INSTR_OFFSETS
	.align		4
        /*0078*/ 	.byte	0x04, 0x1c
        /*007a*/ 	.short	(.L_41 - .L_40)


	//   ....[0]....
.L_40:
        /*007c*/ 	.word	0x00000070


	//   ....[1]....
        /*0080*/ 	.word	0x00000160


	//----- nvinfo : EIATTR_CBANK_PARAM_SIZE
	.align		4
.L_41:
        /*0084*/ 	.byte	0x03, 0x19
        /*0086*/ 	.short	0x0024


	//----- nvinfo : EIATTR_PARAM_CBANK
	.align		4
        /*0088*/ 	.byte	0x04, 0x0a
        /*008a*/ 	.short	(.L_43 - .L_42)
	.align		4
.L_42:
        /*008c*/ 	.word	index@(.nv.constant0._Z9cuda_axpyIfEviT_PKS0_iPS0_i)
        /*0090*/ 	.short	0x0380
        /*0092*/ 	.short	0x0024


	//----- nvinfo : EIATTR_SW_WAR
	.align		4
.L_43:
        /*0094*/ 	.byte	0x04, 0x36
        /*0096*/ 	.short	(.L_45 - .L_44)
.L_44:
        /*0098*/ 	.word	0x00000008
.L_45:


//--------------------- .nv.callgraph             --------------------------
	.section	.nv.callgraph,"",@"SHT_CUDA_CALLGRAPH"
	.align	4
	.sectionentsize	8
	.align		4
        /*0000*/ 	.word	0x00000000
	.align		4
        /*0004*/ 	.word	0xffffffff
	.align		4
        /*0008*/ 	.word	0x00000000
	.align		4
        /*000c*/ 	.word	0xfffffffe
	.align		4
        /*0010*/ 	.word	0x00000000
	.align		4
        /*0014*/ 	.word	0xfffffffd
	.align		4
        /*0018*/ 	.word	0x00000000
	.align		4
        /*001c*/ 	.word	0xfffffffc


//--------------------- .text._Z9cuda_asumIfEvPKT_PS0_i --------------------------
	.section	.text._Z9cuda_asumIfEvPKT_PS0_i,"ax",@progbits
	.align	128
        .global         _Z9cuda_asumIfEvPKT_PS0_i
        .type           _Z9cuda_asumIfEvPKT_PS0_i,@function
        .size           _Z9cuda_asumIfEvPKT_PS0_i,(.L_x_4 - _Z9cuda_asumIfEvPKT_PS0_i)
        .other          _Z9cuda_asumIfEvPKT_PS0_i,@"STO_CUDA_ENTRY STV_DEFAULT"
_Z9cuda_asumIfEvPKT_PS0_i:
.text._Z9cuda_asumIfEvPKT_PS0_i:
[----:B------:R-:W-:Y:S01]  /*0000*/  LDC R1, c[0x0][0x37c] ;  /* 0x0000df00ff017b82 */ /* 0x000fe20000000800 */
[----:B------:R-:W0:Y:S01]  /*0010*/  S2R R6, SR_TID.X ;  /* 0x0000000000067919 */ /* 0x000e220000002100 */
[----:B------:R-:W0:Y:S01]  /*0020*/  LDCU UR8, c[0x0][0x360] ;  /* 0x00006c00ff0877ac */ /* 0x000e220008000800 */
[----:B------:R-:W0:Y:S01]  /*0030*/  S2R R7, SR_CTAID.X ;  /* 0x0000000000077919 */ /* 0x000e220000002500 */
[----:B------:R-:W1:Y:S01]  /*0040*/  LDCU UR4, c[0x0][0x390] ;  /* 0x00007200ff0477ac */ /* 0x000e620008000800 */
[----:B------:R-:W2:Y:S01]  /*0050*/  LDCU.64 UR6, c[0x0][0x358] ;  /* 0x00006b00ff0677ac */ /* 0x000ea20008000a00 */
[----:B0-----:R-:W-:-:S05]  /*0060*/  IMAD R5, R7, UR8, R6 ;  /* 0x0000000807057c24 */ /* 0x001fca000f8e0206 */
[----:B-1----:R-:W-:-:S13]  /*0070*/  ISETP.GE.AND P1, PT, R5, UR4, PT ;  /* 0x0000000405007c0c */ /* 0x002fda000bf26270 */
[----:B------:R-:W0:Y:S02]  /*0080*/  @!P1 LDC.64 R2, c[0x0][0x380] ;  /* 0x0000e000ff029b82 */ /* 0x000e240000000a00 */
[----:B0-----:R-:W-:-:S06]  /*0090*/  @!P1 IMAD.WIDE R2, R5, 0x4, R2 ;  /* 0x0000000405029825 */ /* 0x001fcc00078e0202 */
[----:B--2---:R-:W2:Y:S01]  /*00a0*/  @!P1 LDG.E R2, desc[UR6][R2.64] ;  /* 0x0000000602029981 */ /* 0x004ea2000c1e1900 */
[----:B------:R-:W0:Y:S01]  /*00b0*/  S2UR UR5, SR_CgaCtaId ;  /* 0x00000000000579c3 */ /* 0x000e220000008800 */
[----:B------:R-:W-:Y:S01]  /*00c0*/  IMAD.U32 R0, RZ, RZ, UR8 ;  /* 0x00000008ff007e24 */ /* 0x000fe2000f8e00ff */
[----:B------:R-:W-:Y:S01]  /*00d0*/  UMOV UR4, 0x400 ;  /* 0x0000040000047882 */ /* 0x000fe20000000000 */
[----:B------:R-:W-:-:S03]  /*00e0*/  IMAD.MOV.U32 R4, RZ, RZ, RZ ;  /* 0x000000ffff047224 */ /* 0x000fc600078e00ff */
[----:B------:R-:W-:Y:S01]  /*00f0*/  ISETP.GE.U32.AND P0, PT, R0, 0x2, PT ;  /* 0x000000020000780c */ /* 0x000fe20003f06070 */
[----:B0-----:R-:W-:-:S06]  /*0100*/  ULEA UR4, UR5, UR4, 0x18 ;  /* 0x0000000405047291 */ /* 0x001fcc000f8ec0ff */
[----:B------:R-:W-:Y:S01]  /*0110*/  LEA R5, R6, UR4, 0x2 ;  /* 0x0000000406057c11 */ /* 0x000fe2000f8e10ff */
[----:B--2---:R-:W-:Y:S01]  /*0120*/  @!P1 FADD R4, |R2|, -RZ ;  /* 0x800000ff02049221 */ /* 0x004fe20000000200 */
[----:B------:R-:W-:-:S04]  /*0130*/  ISETP.NE.AND P1, PT, R6, RZ, PT ;  /* 0x000000ff0600720c */ /* 0x000fc80003f25270 */
[----:B------:R0:W-:Y:S01]  /*0140*/  STS [R5], R4 ;  /* 0x0000000405007388 */ /* 0x0001e20000000800 */
[----:B------:R-:W-:Y:S06]  /*0150*/  BAR.SYNC.DEFER_BLOCKING 0x0 ;  /* 0x0000000000007b1d */ /* 0x000fec0000010000 */
[----:B------:R-:W-:Y:S05]  /*0160*/  @!P0 BRA `(.L_x_0) ;  /* 0x00000000002c8947 */ /* 0x000fea0003800000 */
.L_x_1:
[----:B------:R-:W-:-:S04]  /*0170*/  SHF.R.U32.HI R8, RZ, 0x1, R0 ;  /* 0x00000001ff087819 */ /* 0x000fc80000011600 */
[----:B------:R-:W-:-:S13]  /*0180*/  ISETP.GE.U32.AND P0, PT, R6, R8, PT ;  /* 0x000000080600720c */ /* 0x000fda0003f06070 */
[----:B------:R-:W-:Y:S01]  /*0190*/  @!P0 LEA R2, R8, R5, 0x2 ;  /* 0x0000000508028211 */ /* 0x000fe200078e10ff */
[----:B------:R-:W-:Y:S05]  /*01a0*/  @!P0 LDS R3, [R5] ;  /* 0x0000000005038984 */ /* 0x000fea0000000800 */
[----:B------:R-:W0:Y:S02]  /*01b0*/  @!P0 LDS R2, [R2] ;  /* 0x0000000002028984 */ /* 0x000e240000000800 */
[----:B0-----:R-:W-:-:S05]  /*01c0*/  @!P0 FADD R4, R2, R3 ;  /* 0x0000000302048221 */ /* 0x001fca0000000000 */
[----:B------:R1:W-:Y:S01]  /*01d0*/  @!P0 STS [R5], R4 ;  /* 0x0000000405008388 */ /* 0x0003e20000000800 */
[----:B------:R-:W-:Y:S01]  /*01e0*/  BAR.SYNC.DEFER_BLOCKING 0x0 ;  /* 0x0000000000007b1d */ /* 0x000fe20000010000 */
[----:B------:R-:W-:Y:S01]  /*01f0*/  ISETP.GT.U32.AND P0, PT, R0, 0x3, PT ;  /* 0x000000030000780c */ /* 0x000fe20003f04070 */
[----:B------:R-:W-:-:S12]  /*0200*/  IMAD.MOV.U32 R0, RZ, RZ, R8 ;  /* 0x000000ffff007224 */ /* 0x000fd800078e0008 */
[----:B-1----:R-:W-:Y:S05]  /*0210*/  @P0 BRA `(.L_x_1) ;  /* 0xfffffffc00d40947 */ /* 0x002fea000383ffff */
.L_x_0:
[----:B------:R-:W-:Y:S05]  /*0220*/  @P1 EXIT ;  /* 0x000000000000194d */ /* 0x000fea0003800000 */
[----:B------:R-:W1:Y:S01]  /*0230*/  S2UR UR5, SR_CgaCtaId ;  /* 0x00000000000579c3 */ /* 0x000e620000008800 */
[----:B------:R-:W-:-:S07]  /*0240*/  UMOV UR4, 0x400 ;  /* 0x0000040000047882 */ /* 0x000fce0000000000 */
[----:B------:R-:W2:Y:S01]  /*0250*/  LDC.64 R2, c[0x0][0x388] ;  /* 0x0000e200ff027b82 */ /* 0x000ea20000000a00 */
[----:B-1----:R-:W-:Y:S01]  /*0260*/  ULEA UR4, UR5, UR4, 0x18 ;  /* 0x0000000405047291 */ /* 0x002fe2000f8ec0ff */
[----:B--2---:R-:W-:-:S08]  /*0270*/  IMAD.WIDE.U32 R2, R7, 0x4, R2 ;  /* 0x0000000407027825 */ /* 0x004fd000078e0002 */
[----:B0-----:R-:W0:Y:S04]  /*0280*/  LDS R5, [UR4] ;  /* 0x00000004ff057984 */ /* 0x001e280008000800 */
[----:B0-----:R-:W-:Y:S01]  /*0290*/  STG.E desc[UR6][R2.64], R5 ;  /* 0x0000000502007986 */ /* 0x001fe2000c101906 */
[----:B------:R-:W-:Y:S05]  /*02a0*/  EXIT ;  /* 0x000000000000794d */ /* 0x000fea0003800000 */
.L_x_2:
[----:B------:R-:W-:-:S00]  /*02b0*/  BRA `(.L_x_2) ;  /* 0xfffffffc00fc7947 */ /* 0x000fc0000383ffff */
[----:B------:R-:W-:-:S00]  /*02c0*/  NOP ;  /* 0x0000000000007918 */ /* 0x000fc00000000000 */
        /* <DEDUP_REMOVED lines=11> */
.L_x_4:


//--------------------- .text._Z9cuda_axpyIfEviT_PKS0_iPS0_i --------------------------
	.section	.text._Z9cuda_axpyIfEviT_PKS0_iPS0_i,"ax",@progbits
	.align	128
        .global         _Z9cuda_axpyIfEviT_PKS0_iPS0_i
        .type           _Z9cuda_axpyIfEviT_PKS0_iPS0_i,@function
        .size           _Z9cuda_axpyIfEviT_PKS0_iPS0_i,(.L_x_5 - _Z9cuda_axpyIfEviT_PKS0_iPS0_i)
        .other          _Z9cuda_axpyIfEviT_PKS0_iPS0_i,@"STO_CUDA_ENTRY STV_DEFAULT"
_Z9cuda_axpyIfEviT_PKS0_iPS0_i:
.text._Z9cuda_axpyIfEviT_PKS0_iPS0_i:
[----:B------:R-:W-:Y:S01]  /*0000*/  LDC R1, c[0x0][0x37c] ;  /* 0x0000df00ff017b82 */ /* 0x000fe20000000800 */
[----:B------:R-:W0:Y:S07]  /*0010*/  S2R R3, SR_TID.X ;  /* 0x0000000000037919 */ /* 0x000e2e0000002100 */
[----:B------:R-:W0:Y:S01]  /*0020*/  S2UR UR4, SR_CTAID.X ;  /* 0x00000000000479c3 */ /* 0x000e220000002500 */
[----:B------:R-:W1:Y:S07]  /*0030*/  LDCU UR5, c[0x0][0x380] ;  /* 0x00007000ff0577ac */ /* 0x000e6e0008000800 */
[----:B------:R-:W0:Y:S02]  /*0040*/  LDC R0, c[0x0][0x360] ;  /* 0x0000d800ff007b82 */ /* 0x000e240000000800 */
[----:B0-----:R-:W-:-:S05]  /*0050*/  IMAD R0, R0, UR4, R3 ;  /* 0x0000000400007c24 */ /* 0x001fca000f8e0203 */
[----:B-1----:R-:W-:-:S13]  /*0060*/  ISETP.GE.AND P0, PT, R0, UR5, PT ;  /* 0x0000000500007c0c */ /* 0x002fda000bf06270 */
[----:B------:R-:W-:Y:S05]  /*0070*/  @P0 EXIT ;  /* 0x000000000000094d */ /* 0x000fea0003800000 */
[----:B------:R-:W0:Y:S01]  /*0080*/  LDC.64 R2, c[0x0][0x388] ;  /* 0x0000e200ff027b82 */ /* 0x000e220000000a00 */
[----:B------:R-:W1:Y:S01]  /*0090*/  LDCU UR6, c[0x0][0x390] ;  /* 0x00007200ff0677ac */ /* 0x000e620008000800 */
[----:B------:R-:W2:Y:S06]  /*00a0*/  LDCU UR7, c[0x0][0x3a0] ;  /* 0x00007400ff0777ac */ /* 0x000eac0008000800 */
[----:B------:R-:W3:Y:S01]  /*00b0*/  LDC.64 R4, c[0x0][0x398] ;  /* 0x0000e600ff047b82 */ /* 0x000ee20000000a00 */
[----:B------:R-:W4:Y:S01]  /*00c0*/  LDCU.64 UR4, c[0x0][0x358] ;  /* 0x00006b00ff0477ac */ /* 0x000f220008000a00 */
[C---:B-1----:R-:W-:Y:S01]  /*00d0*/  IMAD R7, R0.reuse, UR6, RZ ;  /* 0x0000000600077c24 */ /* 0x042fe2000f8e02ff */
[----:B------:R-:W1:Y:S01]  /*00e0*/  LDCU UR6, c[0x0][0x384] ;  /* 0x00007080ff0677ac */ /* 0x000e620008000800 */
[----:B--2---:R-:W-:-:S02]  /*00f0*/  IMAD R9, R0, UR7, RZ ;  /* 0x0000000700097c24 */ /* 0x004fc4000f8e02ff */
[----:B0-----:R-:W-:-:S06]  /*0100*/  IMAD.WIDE R2, R7, 0x4, R2 ;  /* 0x0000000407027825 */ /* 0x001fcc00078e0202 */
[----:B----4-:R-:W1:Y:S01]  /*0110*/  LDG.E R2, desc[UR4][R2.64] ;  /* 0x0000000402027981 */ /* 0x010e62000c1e1900 */
[----:B---3--:R-:W-:-:S05]  /*0120*/  IMAD.WIDE R4, R9, 0x4, R4 ;  /* 0x0000000409047825 */ /* 0x008fca00078e0204 */
[----:B------:R-:W1:Y:S02]  /*0130*/  LDG.E R7, desc[UR4][R4.64] ;  /* 0x0000000404077981 */ /* 0x000e64000c1e1900 */
[----:B-1----:R-:W-:-:S05]  /*0140*/  FFMA R7, R2, UR6, R7 ;  /* 0x0000000602077c23 */ /* 0x002fca0008000007 */
[----:B------:R-:W-:Y:S01]  /*0150*/  STG.E desc[UR4][R4.64], R7 ;  /* 0x0000000704007986 */ /* 0x000fe2000c101904 */
[----:B------:R-:W-:Y:S05]  /*0160*/  EXIT ;  /* 0x000000000000794d */ /* 0x000fea0003800000 */
.L_x_3:
        /* <DEDUP_REMOVED lines=9> */
.L_x_5:


//--------------------- .nv.shared._Z9cuda_asumIfEvPKT_PS0_i --------------------------
	.section	.nv.shared._Z9cuda_asumIfEvPKT_PS0_i,"aw",@nobits
	.sectionflags	@""
	.align	16
	.zero		1024


//--------------------- .nv.shared.reserved.0     --------------------------
	.section	.nv.shared.reserved.0,"aw",@nobits
	.weak		__nv_reservedSMEM_offset_0_alias
	.size		__nv_reservedSMEM_offset_0_alias, 0, 64
	.other		__nv_reservedSMEM_offset_0_alias,@"STO_CUDA_RESERVED_SHARED STV_DEFAULT"
__nv_reservedSMEM_offset_0_alias:
	.zero		0
	.zero		64


//--------------------- .nv.shared._Z9cuda_axpyIfEviT_PKS0_iPS0_i --------------------------
	.section	.nv.shared._Z9cuda_axpyIfEviT_PKS0_iPS0_i,"aw",@nobits
	.sectionflags	@""
	.align	16
	.zero		1024


//--------------------- .nv.constant0._Z9cuda_asumIfEvPKT_PS0_i --------------------------
	.section	.nv.constant0._Z9cuda_asumIfEvPKT_PS0_i,"a",@progbits
	.sectionflags	@""
	.align	4
.nv.constant0._Z9cuda_asumIfEvPKT_PS0_i:
	.zero		916


//--------------------- .nv.constant0._Z9cuda_axpyIfEviT_PKS0_iPS0_i --------------------------
	.section	.nv.constant0._Z9cuda_axpyIfEviT_PKS0_iPS0_i,"a",@progbits
	.sectionflags	@""
	.align	4
.nv.constant0._Z9cuda_axpyIfEviT_PKS0_iPS0_i:
	.zero		932


//--------------------- SYMBOLS --------------------------

	.type		.nv.reservedSmem.offset0,@object
	.size		.nv.reservedSmem.offset0,0x4
	.type		.nv.reservedSmem.cap,@object
	.size		.nv.reservedSmem.cap,0x4
